//
// Generated by NVIDIA NVVM Compiler
//
// Compiler Build ID: CL-36424714
// Cuda compilation tools, release 13.0, V13.0.88
// Based on NVVM 20.0.0
//

.version 9.0
.target sm_100
.address_size 64

	// .globl	_Z6AddmatPfS_S_i

.visible .entry _Z6AddmatPfS_S_i(
	.param .u64 .ptr .align 1 _Z6AddmatPfS_S_i_param_0,
	.param .u64 .ptr .align 1 _Z6AddmatPfS_S_i_param_1,
	.param .u64 .ptr .align 1 _Z6AddmatPfS_S_i_param_2,
	.param .u32 _Z6AddmatPfS_S_i_param_3
)
{
	.reg .pred 	%p<2>;
	.reg .b32 	%r<14>;
	.reg .b32 	%f<4>;
	.reg .b64 	%rd<11>;

	ld.param.u64 	%rd1, [_Z6AddmatPfS_S_i_param_0];
	ld.param.u64 	%rd2, [_Z6AddmatPfS_S_i_param_1];
	ld.param.u64 	%rd3, [_Z6AddmatPfS_S_i_param_2];
	ld.param.u32 	%r4, [_Z6AddmatPfS_S_i_param_3];
	mov.u32 	%r5, %ctaid.x;
	mov.u32 	%r6, %ntid.x;
	mov.u32 	%r7, %tid.x;
	mad.lo.s32 	%r1, %r5, %r6, %r7;
	mov.u32 	%r8, %ctaid.y;
	mov.u32 	%r9, %ntid.y;
	mov.u32 	%r10, %tid.y;
	mad.lo.s32 	%r11, %r8, %r9, %r10;
	max.s32 	%r12, %r1, %r11;
	setp.ge.s32 	%p1, %r12, %r4;
	@%p1 bra 	$L__BB0_2;
	cvta.to.global.u64 	%rd4, %rd1;
	cvta.to.global.u64 	%rd5, %rd2;
	cvta.to.global.u64 	%rd6, %rd3;
	mad.lo.s32 	%r13, %r4, %r1, %r11;
	mul.wide.s32 	%rd7, %r13, 4;
	add.s64 	%rd8, %rd4, %rd7;
	ld.global.f32 	%f1, [%rd8];
	add.s64 	%rd9, %rd5, %rd7;
	ld.global.f32 	%f2, [%rd9];
	add.f32 	%f3, %f1, %f2;
	add.s64 	%rd10, %rd6, %rd7;
	st.global.f32 	[%rd10], %f3;
$L__BB0_2:
	ret;

}


// ===== COMPILED SASS (sm_100) =====

	.target	sm_100

	.elftype	@"ET_EXEC"


//--------------------- .note.nv.tkinfo           --------------------------
	.section	.note.nv.tkinfo,"",@"SHT_NOTE"
	.sectionflags	@"SHF_NOTE_NV_TKINFO"
	.tkinfo
        /*0018*/ 	.word	0x00000002
        /*0030*/ 	.string	""
        /*0030*/ 	.string	"ptxas"
        /*0030*/ 	.string	"Cuda compilation tools, release 13.0, V13.0.88"
        /*0030*/ 	.string	"Build cuda_13.0.r13.0/compiler.36424714_0"
        /*0030*/ 	.string	"-arch sm_100 -m 64 "



//--------------------- .note.nv.cuinfo           --------------------------
	.section	.note.nv.cuinfo,"",@"SHT_NOTE"
	.sectionflags	@"SHF_NOTE_NV_CUINFO"
        /*0018*/ 	.short	0x0002
        /*001a*/ 	.short	0x0064
        /*001c*/ 	.short	0x0082
	.zero		2


//--------------------- .nv.info                  --------------------------
	.section	.nv.info,"",@"SHT_CUDA_INFO"
	.align	4


	//----- nvinfo : EIATTR_REGCOUNT
	.align		4
        /*0000*/ 	.byte	0x04, 0x2f
        /*0002*/ 	.short	(.L_1 - .L_0)
	.align		4
.L_0:
        /*0004*/ 	.word	index@(_Z6AddmatPfS_S_i)
        /*0008*/ 	.word	0x0000000c


	//----- nvinfo : EIATTR_FRAME_SIZE
	.align		4
.L_1:
        /*000c*/ 	.byte	0x04, 0x11
        /*000e*/ 	.short	(.L_3 - .L_2)
	.align		4
.L_2:
        /*0010*/ 	.word	index@(_Z6AddmatPfS_S_i)
        /*0014*/ 	.word	0x00000000


	//----- nvinfo : EIATTR_MIN_STACK_SIZE
	.align		4
.L_3:
        /*0018*/ 	.byte	0x04, 0x12
        /*001a*/ 	.short	(.L_5 - .L_4)
	.align		4
.L_4:
        /*001c*/ 	.word	index@(_Z6AddmatPfS_S_i)
        /*0020*/ 	.word	0x00000000
.L_5:


//--------------------- .nv.compat                --------------------------
	.section	.nv.compat,"",@"SHT_CUDA_COMPAT_INFO"
	.align	4
        /*0000*/ 	.byte	0x02, 0x09, 0x00, 0x00, 0x02, 0x02, 0x01, 0x00, 0x02, 0x05, 0x05, 0x00, 0x03, 0x07, 0x01, 0x01
        /*0010*/ 	.byte	0x02, 0x03, 0x00, 0x00, 0x02, 0x06, 0x01, 0x00, 0x04, 0x0b, 0x08, 0x00, 0x09, 0x00, 0x00, 0x00
        /*0020*/ 	.byte	0x00, 0x00, 0x00, 0x00


//--------------------- .nv.info._Z6AddmatPfS_S_i --------------------------
	.section	.nv.info._Z6AddmatPfS_S_i,"",@"SHT_CUDA_INFO"
	.sectionflags	@""
	.align	4


	//----- nvinfo : EIATTR_CUDA_API_VERSION
	.align		4
        /*0000*/ 	.byte	0x04, 0x37
        /*0002*/ 	.short	(.L_7 - .L_6)
.L_6:
        /*0004*/ 	.word	0x00000082


	//----- nvinfo : EIATTR_KPARAM_INFO
	.align		4
.L_7:
        /*0008*/ 	.byte	0x04, 0x17
        /*000a*/ 	.short	(.L_9 - .L_8)
.L_8:
        /*000c*/ 	.word	0x00000000
        /*0010*/ 	.short	0x0003
        /*0012*/ 	.short	0x0018
        /*0014*/ 	.byte	0x00, 0xf0, 0x11, 0x00


	//----- nvinfo : EIATTR_KPARAM_INFO
	.align		4
.L_9:
        /*0018*/ 	.byte	0x04, 0x17
        /*001a*/ 	.short	(.L_11 - .L_10)
.L_10:
        /*001c*/ 	.word	0x00000000
        /*0020*/ 	.short	0x0002
        /*0022*/ 	.short	0x0010
        /*0024*/ 	.byte	0x00, 0xf5, 0x21, 0x00


	//----- nvinfo : EIATTR_KPARAM_INFO
	.align		4
.L_11:
        /*0028*/ 	.byte	0x04, 0x17
        /*002a*/ 	.short	(.L_13 - .L_12)
.L_12:
        /*002c*/ 	.word	0x00000000
        /*0030*/ 	.short	0x0001
        /*0032*/ 	.short	0x0008
        /*0034*/ 	.byte	0x00, 0xf5, 0x21, 0x00


	//----- nvinfo : EIATTR_KPARAM_INFO
	.align		4
.L_13:
        /*0038*/ 	.byte	0x04, 0x17
        /*003a*/ 	.short	(.L_15 - .L_14)
.L_14:
        /*003c*/ 	.word	0x00000000
        /*0040*/ 	.short	0x0000
        /*0042*/ 	.short	0x0000
        /*0044*/ 	.byte	0x00, 0xf5, 0x21, 0x00


	//----- nvinfo : EIATTR_SPARSE_MMA_MASK
	.align		4
.L_15:
        /*0048*/ 	.byte	0x03, 0x50
        /*004a*/ 	.short	0x0000


	//----- nvinfo : EIATTR_MAXREG_COUNT
	.align		4
        /*004c*/ 	.byte	0x03, 0x1b
        /*004e*/ 	.short	0x00ff


	//----- nvinfo : EIATTR_MERCURY_ISA_VERSION
	.align		4
        /*0050*/ 	.byte	0x03, 0x5f
        /*0052*/ 	.short	0x0101


	//----- nvinfo : EIATTR_VRC_CTA_INIT_COUNT
	.align		4
        /*0054*/ 	.byte	0x02, 0x4a
	.zero		1
	.zero		1


	//----- nvinfo : EIATTR_EXIT_INSTR_OFFSETS
	.align		4
        /*0058*/ 	.byte	0x04, 0x1c
        /*005a*/ 	.short	(.L_17 - .L_16)


	//   ....[0]....
.L_16:
        /*005c*/ 	.word	0x000000c0


	//   ....[1]....
        /*0060*/ 	.word	0x00000190


	//----- nvinfo : EIATTR_CBANK_PARAM_SIZE
	.align		4
.L_17:
        /*0064*/ 	.byte	0x03, 0x19
        /*0066*/ 	.short	0x001c


	//----- nvinfo : EIATTR_PARAM_CBANK
	.align		4
        /*0068*/ 	.byte	0x04, 0x0a
        /*006a*/ 	.short	(.L_19 - .L_18)
	.align		4
.L_18:
        /*006c*/ 	.word	index@(.nv.constant0._Z6AddmatPfS_S_i)
        /*0070*/ 	.short	0x0380
        /*0072*/ 	.short	0x001c


	//----- nvinfo : EIATTR_SW_WAR
	.align		4
.L_19:
        /*0074*/ 	.byte	0x04, 0x36
        /*0076*/ 	.short	(.L_21 - .L_20)
.L_20:
        /*0078*/ 	.word	0x00000008
.L_21:


//--------------------- .nv.callgraph             --------------------------
	.section	.nv.callgraph,"",@"SHT_CUDA_CALLGRAPH"
	.align	4
	.sectionentsize	8
	.align		4
        /*0000*/ 	.word	0x00000000
	.align		4
        /*0004*/ 	.word	0xffffffff
	.align		4
        /*0008*/ 	.word	0x00000000
	.align		4
        /*000c*/ 	.word	0xfffffffe
	.align		4
        /*0010*/ 	.word	0x00000000
	.align		4
        /*0014*/ 	.word	0xfffffffd
	.align		4
        /*0018*/ 	.word	0x00000000
	.align		4
        /*001c*/ 	.word	0xfffffffc


//--------------------- .text._Z6AddmatPfS_S_i    --------------------------
	.section	.text._Z6AddmatPfS_S_i,"ax",@progbits
	.align	128
        .global         _Z6AddmatPfS_S_i
        .type           _Z6AddmatPfS_S_i,@function
        .size           _Z6AddmatPfS_S_i,(.L_x_1 - _Z6AddmatPfS_S_i)
        .other          _Z6AddmatPfS_S_i,@"STO_CUDA_ENTRY STV_DEFAULT"
_Z6AddmatPfS_S_i:
.text._Z6AddmatPfS_S_i:
[----:B------:R-:W-:Y:S01]  /*0000*/  LDC R1, c[0x0][0x37c] ;  /* 0x0000df00ff017b82 */ /* 0x000fe20000000800 */
[----:B------:R-:W0:Y:S07]  /*0010*/  S2R R3, SR_TID.X ;  /* 0x0000000000037919 */ /* 0x000e2e0000002100 */
[----:B------:R-:W0:Y:S01]  /*0020*/  LDC R0, c[0x0][0x360] ;  /* 0x0000d800ff007b82 */ /* 0x000e220000000800 */
[----:B------:R-:W1:Y:S01]  /*0030*/  LDCU UR6, c[0x0][0x398] ;  /* 0x00007300ff0677ac */ /* 0x000e620008000800 */
[----:B------:R-:W2:Y:S06]  /*0040*/  S2R R2, SR_TID.Y ;  /* 0x0000000000027919 */ /* 0x000eac0000002200 */
[----:B------:R-:W0:Y:S08]  /*0050*/  S2UR UR4, SR_CTAID.X ;  /* 0x00000000000479c3 */ /* 0x000e300000002500 */
[----:B------:R-:W2:Y:S08]  /*0060*/  S2UR UR5, SR_CTAID.Y ;  /* 0x00000000000579c3 */ /* 0x000eb00000002600 */
[----:B------:R-:W2:Y:S01]  /*0070*/  LDC R7, c[0x0][0x364] ;  /* 0x0000d900ff077b82 */ /* 0x000ea20000000800 */
[----:B0-----:R-:W-:-:S02]  /*0080*/  IMAD R0, R0, UR4, R3 ;  /* 0x0000000400007c24 */ /* 0x001fc4000f8e0203 */
[----:B--2---:R-:W-:-:S05]  /*0090*/  IMAD R7, R7, UR5, R2 ;  /* 0x0000000507077c24 */ /* 0x004fca000f8e0202 */
[----:B------:R-:W-:-:S04]  /*00a0*/  VIMNMX R2, PT, PT, R0, R7, !PT ;  /* 0x0000000700027248 */ /* 0x000fc80007fe0100 */
[----:B-1----:R-:W-:-:S13]  /*00b0*/  ISETP.GE.AND P0, PT, R2, UR6, PT ;  /* 0x0000000602007c0c */ /* 0x002fda000bf06270 */
[----:B------:R-:W-:Y:S05]  /*00c0*/  @P0 EXIT ;  /* 0x000000000000094d */ /* 0x000fea0003800000 */
[----:B------:R-:W0:Y:S01]  /*00d0*/  LDC.64 R2, c[0x0][0x380] ;  /* 0x0000e000ff027b82 */ /* 0x000e220000000a00 */
[----:B------:R-:W1:Y:S01]  /*00e0*/  LDCU.64 UR4, c[0x0][0x358] ;  /* 0x00006b00ff0477ac */ /* 0x000e620008000a00 */
[----:B------:R-:W-:-:S06]  /*00f0*/  IMAD R9, R0, UR6, R7 ;  /* 0x0000000600097c24 */ /* 0x000fcc000f8e0207 */
[----:B------:R-:W2:Y:S08]  /*0100*/  LDC.64 R4, c[0x0][0x388] ;  /* 0x0000e200ff047b82 */ /* 0x000eb00000000a00 */
[----:B------:R-:W3:Y:S01]  /*0110*/  LDC.64 R6, c[0x0][0x390] ;  /* 0x0000e400ff067b82 */ /* 0x000ee20000000a00 */
[----:B0-----:R-:W-:-:S06]  /*0120*/  IMAD.WIDE R2, R9, 0x4, R2 ;  /* 0x0000000409027825 */ /* 0x001fcc00078e0202 */
[----:B-1----:R-:W4:Y:S01]  /*0130*/  LDG.E R2, desc[UR4][R2.64] ;  /* 0x0000000402027981 */ /* 0x002f22000c1e1900 */
[----:B--2---:R-:W-:-:S06]  /*0140*/  IMAD.WIDE R4, R9, 0x4, R4 ;  /* 0x0000000409047825 */ /* 0x004fcc00078e0204 */
[----:B------:R-:W4:Y:S01]  /*0150*/  LDG.E R5, desc[UR4][R4.64] ;  /* 0x0000000404057981 */ /* 0x000f22000c1e1900 */
[----:B---3--:R-:W-:-:S04]  /*0160*/  IMAD.WIDE R6, R9, 0x4, R6 ;  /* 0x0000000409067825 */ /* 0x008fc800078e0206 */
[----:B----4-:R-:W-:-:S05]  /*0170*/  FADD R9, R2, R5 ;  /* 0x0000000502097221 */ /* 0x010fca0000000000 */
[----:B------:R-:W-:Y:S01]  /*0180*/  STG.E desc[UR4][R6.64], R9 ;  /* 0x0000000906007986 */ /* 0x000fe2000c101904 */
[----:B------:R-:W-:Y:S05]  /*0190*/  EXIT ;  /* 0x000000000000794d */ /* 0x000fea0003800000 */
.L_x_0:
[----:B------:R-:W-:-:S00]  /*01a0*/  BRA `(.L_x_0) ;  /* 0xfffffffc00fc7947 */ /* 0x000fc0000383ffff */
[----:B------:R-:W-:-:S00]  /*01b0*/  NOP ;  /* 0x0000000000007918 */ /* 0x000fc00000000000 */
        /* <DEDUP_REMOVED lines=12> */
.L_x_1:


//--------------------- .nv.shared.reserved.0     --------------------------
	.section	.nv.shared.reserved.0,"aw",@nobits
	.weak		__nv_reservedSMEM_offset_0_alias
	.size		__nv_reservedSMEM_offset_0_alias, 0, 64
	.other		__nv_reservedSMEM_offset_0_alias,@"STO_CUDA_RESERVED_SHARED STV_DEFAULT"
__nv_reservedSMEM_offset_0_alias:
	.zero		0
	.zero		64


//--------------------- .nv.constant0._Z6AddmatPfS_S_i --------------------------
	.section	.nv.constant0._Z6AddmatPfS_S_i,"a",@progbits
	.sectionflags	@""
	.align	4
.nv.constant0._Z6AddmatPfS_S_i:
	.zero		924


//--------------------- SYMBOLS --------------------------

	.type		.nv.reservedSmem.offset0,@object
	.size		.nv.reservedSmem.offset0,0x4
